//
// Generated by NVIDIA NVVM Compiler
//
// Compiler Build ID: CL-36424714
// Cuda compilation tools, release 13.0, V13.0.88
// Based on NVVM 20.0.0
//

.version 9.0
.target sm_100
.address_size 64

	// .globl	_Z17traditionalKernelPfif

.visible .entry _Z17traditionalKernelPfif(
	.param .u64 .ptr .align 1 _Z17traditionalKernelPfif_param_0,
	.param .u32 _Z17traditionalKernelPfif_param_1,
	.param .f32 _Z17traditionalKernelPfif_param_2
)
{
	.reg .pred 	%p<2>;
	.reg .b32 	%r<6>;
	.reg .b32 	%f<4>;
	.reg .b64 	%rd<5>;

	ld.param.u64 	%rd1, [_Z17traditionalKernelPfif_param_0];
	ld.param.u32 	%r2, [_Z17traditionalKernelPfif_param_1];
	ld.param.f32 	%f1, [_Z17traditionalKernelPfif_param_2];
	mov.u32 	%r3, %ctaid.x;
	mov.u32 	%r4, %ntid.x;
	mov.u32 	%r5, %tid.x;
	mad.lo.s32 	%r1, %r3, %r4, %r5;
	setp.ge.s32 	%p1, %r1, %r2;
	@%p1 bra 	$L__BB0_2;
	cvta.to.global.u64 	%rd2, %rd1;
	mul.wide.s32 	%rd3, %r1, 4;
	add.s64 	%rd4, %rd2, %rd3;
	ld.global.f32 	%f2, [%rd4];
	fma.rn.f32 	%f3, %f1, %f2, 0f3F800000;
	st.global.f32 	[%rd4], %f3;
$L__BB0_2:
	ret;

}


// ===== COMPILED SASS (sm_100) =====

	.target	sm_100

	.elftype	@"ET_EXEC"


//--------------------- .note.nv.tkinfo           --------------------------
	.section	.note.nv.tkinfo,"",@"SHT_NOTE"
	.sectionflags	@"SHF_NOTE_NV_TKINFO"
	.tkinfo
        /*0018*/ 	.word	0x00000002
        /*0030*/ 	.string	""
        /*0030*/ 	.string	"ptxas"
        /*0030*/ 	.string	"Cuda compilation tools, release 13.0, V13.0.88"
        /*0030*/ 	.string	"Build cuda_13.0.r13.0/compiler.36424714_0"
        /*0030*/ 	.string	"-arch sm_100 -m 64 "



//--------------------- .note.nv.cuinfo           --------------------------
	.section	.note.nv.cuinfo,"",@"SHT_NOTE"
	.sectionflags	@"SHF_NOTE_NV_CUINFO"
        /*0018*/ 	.short	0x0002
        /*001a*/ 	.short	0x0064
        /*001c*/ 	.short	0x0082
	.zero		2


//--------------------- .nv.info                  --------------------------
	.section	.nv.info,"",@"SHT_CUDA_INFO"
	.align	4


	//----- nvinfo : EIATTR_REGCOUNT
	.align		4
        /*0000*/ 	.byte	0x04, 0x2f
        /*0002*/ 	.short	(.L_1 - .L_0)
	.align		4
.L_0:
        /*0004*/ 	.word	index@(_Z17traditionalKernelPfif)
        /*0008*/ 	.word	0x00000008


	//----- nvinfo : EIATTR_FRAME_SIZE
	.align		4
.L_1:
        /*000c*/ 	.byte	0x04, 0x11
        /*000e*/ 	.short	(.L_3 - .L_2)
	.align		4
.L_2:
        /*0010*/ 	.word	index@(_Z17traditionalKernelPfif)
        /*0014*/ 	.word	0x00000000


	//----- nvinfo : EIATTR_MIN_STACK_SIZE
	.align		4
.L_3:
        /*0018*/ 	.byte	0x04, 0x12
        /*001a*/ 	.short	(.L_5 - .L_4)
	.align		4
.L_4:
        /*001c*/ 	.word	index@(_Z17traditionalKernelPfif)
        /*0020*/ 	.word	0x00000000
.L_5:


//--------------------- .nv.compat                --------------------------
	.section	.nv.compat,"",@"SHT_CUDA_COMPAT_INFO"
	.align	4
        /*0000*/ 	.byte	0x02, 0x09, 0x00, 0x00, 0x02, 0x02, 0x01, 0x00, 0x02, 0x05, 0x05, 0x00, 0x03, 0x07, 0x01, 0x01
        /*0010*/ 	.byte	0x02, 0x03, 0x00, 0x00, 0x02, 0x06, 0x01, 0x00, 0x04, 0x0b, 0x08, 0x00, 0x09, 0x00, 0x00, 0x00
        /*0020*/ 	.byte	0x00, 0x00, 0x00, 0x00


//--------------------- .nv.info._Z17traditionalKernelPfif --------------------------
	.section	.nv.info._Z17traditionalKernelPfif,"",@"SHT_CUDA_INFO"
	.sectionflags	@""
	.align	4


	//----- nvinfo : EIATTR_CUDA_API_VERSION
	.align		4
        /*0000*/ 	.byte	0x04, 0x37
        /*0002*/ 	.short	(.L_7 - .L_6)
.L_6:
        /*0004*/ 	.word	0x00000082


	//----- nvinfo : EIATTR_KPARAM_INFO
	.align		4
.L_7:
        /*0008*/ 	.byte	0x04, 0x17
        /*000a*/ 	.short	(.L_9 - .L_8)
.L_8:
        /*000c*/ 	.word	0x00000000
        /*0010*/ 	.short	0x0002
        /*0012*/ 	.short	0x000c
        /*0014*/ 	.byte	0x00, 0xf0, 0x11, 0x00


	//----- nvinfo : EIATTR_KPARAM_INFO
	.align		4
.L_9:
        /*0018*/ 	.byte	0x04, 0x17
        /*001a*/ 	.short	(.L_11 - .L_10)
.L_10:
        /*001c*/ 	.word	0x00000000
        /*0020*/ 	.short	0x0001
        /*0022*/ 	.short	0x0008
        /*0024*/ 	.byte	0x00, 0xf0, 0x11, 0x00


	//----- nvinfo : EIATTR_KPARAM_INFO
	.align		4
.L_11:
        /*0028*/ 	.byte	0x04, 0x17
        /*002a*/ 	.short	(.L_13 - .L_12)
.L_12:
        /*002c*/ 	.word	0x00000000
        /*0030*/ 	.short	0x0000
        /*0032*/ 	.short	0x0000
        /*0034*/ 	.byte	0x00, 0xf5, 0x21, 0x00


	//----- nvinfo : EIATTR_SPARSE_MMA_MASK
	.align		4
.L_13:
        /*0038*/ 	.byte	0x03, 0x50
        /*003a*/ 	.short	0x0000


	//----- nvinfo : EIATTR_MAXREG_COUNT
	.align		4
        /*003c*/ 	.byte	0x03, 0x1b
        /*003e*/ 	.short	0x00ff


	//----- nvinfo : EIATTR_MERCURY_ISA_VERSION
	.align		4
        /*0040*/ 	.byte	0x03, 0x5f
        /*0042*/ 	.short	0x0101


	//----- nvinfo : EIATTR_VRC_CTA_INIT_COUNT
	.align		4
        /*0044*/ 	.byte	0x02, 0x4a
	.zero		1
	.zero		1


	//----- nvinfo : EIATTR_EXIT_INSTR_OFFSETS
	.align		4
        /*0048*/ 	.byte	0x04, 0x1c
        /*004a*/ 	.short	(.L_15 - .L_14)


	//   ....[0]....
.L_14:
        /*004c*/ 	.word	0x00000070


	//   ....[1]....
        /*0050*/ 	.word	0x000000f0


	//----- nvinfo : EIATTR_CBANK_PARAM_SIZE
	.align		4
.L_15:
        /*0054*/ 	.byte	0x03, 0x19
        /*0056*/ 	.short	0x0010


	//----- nvinfo : EIATTR_PARAM_CBANK
	.align		4
        /*0058*/ 	.byte	0x04, 0x0a
        /*005a*/ 	.short	(.L_17 - .L_16)
	.align		4
.L_16:
        /*005c*/ 	.word	index@(.nv.constant0._Z17traditionalKernelPfif)
        /*0060*/ 	.short	0x0380
        /*0062*/ 	.short	0x0010


	//----- nvinfo : EIATTR_SW_WAR
	.align		4
.L_17:
        /*0064*/ 	.byte	0x04, 0x36
        /*0066*/ 	.short	(.L_19 - .L_18)
.L_18:
        /*0068*/ 	.word	0x00000008
.L_19:


//--------------------- .nv.callgraph             --------------------------
	.section	.nv.callgraph,"",@"SHT_CUDA_CALLGRAPH"
	.align	4
	.sectionentsize	8
	.align		4
        /*0000*/ 	.word	0x00000000
	.align		4
        /*0004*/ 	.word	0xffffffff
	.align		4
        /*0008*/ 	.word	0x00000000
	.align		4
        /*000c*/ 	.word	0xfffffffe
	.align		4
        /*0010*/ 	.word	0x00000000
	.align		4
        /*0014*/ 	.word	0xfffffffd
	.align		4
        /*0018*/ 	.word	0x00000000
	.align		4
        /*001c*/ 	.word	0xfffffffc


//--------------------- .text._Z17traditionalKernelPfif --------------------------
	.section	.text._Z17traditionalKernelPfif,"ax",@progbits
	.align	128
        .global         _Z17traditionalKernelPfif
        .type           _Z17traditionalKernelPfif,@function
        .size           _Z17traditionalKernelPfif,(.L_x_1 - _Z17traditionalKernelPfif)
        .other          _Z17traditionalKernelPfif,@"STO_CUDA_ENTRY STV_DEFAULT"
_Z17traditionalKernelPfif:
.text._Z17traditionalKernelPfif:
[----:B------:R-:W-:Y:S01]  /*0000*/  LDC R1, c[0x0][0x37c] ;  /* 0x0000df00ff017b82 */ /* 0x000fe20000000800 */
[----:B------:R-:W0:Y:S07]  /*0010*/  S2R R0, SR_TID.X ;  /* 0x0000000000007919 */ /* 0x000e2e0000002100 */
[----:B------:R-:W0:Y:S01]  /*0020*/  S2UR UR4, SR_CTAID.X ;  /* 0x00000000000479c3 */ /* 0x000e220000002500 */
[----:B------:R-:W1:Y:S07]  /*0030*/  LDCU UR5, c[0x0][0x388] ;  /* 0x00007100ff0577ac */ /* 0x000e6e0008000800 */
[----:B------:R-:W0:Y:S02]  /*0040*/  LDC R5, c[0x0][0x360] ;  /* 0x0000d800ff057b82 */ /* 0x000e240000000800 */
[----:B0-----:R-:W-:-:S05]  /*0050*/  IMAD R5, R5, UR4, R0 ;  /* 0x0000000405057c24 */ /* 0x001fca000f8e0200 */
[----:B-1----:R-:W-:-:S13]  /*0060*/  ISETP.GE.AND P0, PT, R5, UR5, PT ;  /* 0x0000000505007c0c */ /* 0x002fda000bf06270 */
[----:B------:R-:W-:Y:S05]  /*0070*/  @P0 EXIT ;  /* 0x000000000000094d */ /* 0x000fea0003800000 */
[----:B------:R-:W0:Y:S01]  /*0080*/  LDC.64 R2, c[0x0][0x380] ;  /* 0x0000e000ff027b82 */ /* 0x000e220000000a00 */
[----:B------:R-:W1:Y:S01]  /*0090*/  LDCU.64 UR4, c[0x0][0x358] ;  /* 0x00006b00ff0477ac */ /* 0x000e620008000a00 */
[----:B0-----:R-:W-:-:S06]  /*00a0*/  IMAD.WIDE R2, R5, 0x4, R2 ;  /* 0x0000000405027825 */ /* 0x001fcc00078e0202 */
[----:B------:R-:W0:Y:S01]  /*00b0*/  LDC R5, c[0x0][0x38c] ;  /* 0x0000e300ff057b82 */ /* 0x000e220000000800 */
[----:B-1----:R-:W0:Y:S02]  /*00c0*/  LDG.E R0, desc[UR4][R2.64] ;  /* 0x0000000402007981 */ /* 0x002e24000c1e1900 */
[----:B0-----:R-:W-:-:S05]  /*00d0*/  FFMA R5, R0, R5, 1 ;  /* 0x3f80000000057423 */ /* 0x001fca0000000005 */
[----:B------:R-:W-:Y:S01]  /*00e0*/  STG.E desc[UR4][R2.64], R5 ;  /* 0x0000000502007986 */ /* 0x000fe2000c101904 */
[----:B------:R-:W-:Y:S05]  /*00f0*/  EXIT ;  /* 0x000000000000794d */ /* 0x000fea0003800000 */
.L_x_0:
[----:B------:R-:W-:-:S00]  /*0100*/  BRA `(.L_x_0) ;  /* 0xfffffffc00fc7947 */ /* 0x000fc0000383ffff */
[----:B------:R-:W-:-:S00]  /*0110*/  NOP ;  /* 0x0000000000007918 */ /* 0x000fc00000000000 */
        /* <DEDUP_REMOVED lines=14> */
.L_x_1:


//--------------------- .nv.shared.reserved.0     --------------------------
	.section	.nv.shared.reserved.0,"aw",@nobits
	.weak		__nv_reservedSMEM_offset_0_alias
	.size		__nv_reservedSMEM_offset_0_alias, 0, 64
	.other		__nv_reservedSMEM_offset_0_alias,@"STO_CUDA_RESERVED_SHARED STV_DEFAULT"
__nv_reservedSMEM_offset_0_alias:
	.zero		0
	.zero		64


//--------------------- .nv.constant0._Z17traditionalKernelPfif --------------------------
	.section	.nv.constant0._Z17traditionalKernelPfif,"a",@progbits
	.sectionflags	@""
	.align	4
.nv.constant0._Z17traditionalKernelPfif:
	.zero		912


//--------------------- SYMBOLS --------------------------

	.type		.nv.reservedSmem.offset0,@object
	.size		.nv.reservedSmem.offset0,0x4
